//
// Generated by NVIDIA NVVM Compiler
//
// Compiler Build ID: CL-36424714
// Cuda compilation tools, release 13.0, V13.0.88
// Based on NVVM 20.0.0
//

.version 9.0
.target sm_100
.address_size 64

	// .globl	_Z10countWordsPcS_PiS0_jPj

.visible .entry _Z10countWordsPcS_PiS0_jPj(
	.param .u64 .ptr .align 1 _Z10countWordsPcS_PiS0_jPj_param_0,
	.param .u64 .ptr .align 1 _Z10countWordsPcS_PiS0_jPj_param_1,
	.param .u64 .ptr .align 1 _Z10countWordsPcS_PiS0_jPj_param_2,
	.param .u64 .ptr .align 1 _Z10countWordsPcS_PiS0_jPj_param_3,
	.param .u32 _Z10countWordsPcS_PiS0_jPj_param_4,
	.param .u64 .ptr .align 1 _Z10countWordsPcS_PiS0_jPj_param_5
)
{
	.reg .pred 	%p<5>;
	.reg .b16 	%rs<3>;
	.reg .b32 	%r<11>;
	.reg .b64 	%rd<19>;

	ld.param.u64 	%rd3, [_Z10countWordsPcS_PiS0_jPj_param_0];
	ld.param.u64 	%rd4, [_Z10countWordsPcS_PiS0_jPj_param_1];
	ld.param.u64 	%rd5, [_Z10countWordsPcS_PiS0_jPj_param_2];
	ld.param.u64 	%rd7, [_Z10countWordsPcS_PiS0_jPj_param_3];
	ld.param.u32 	%r5, [_Z10countWordsPcS_PiS0_jPj_param_4];
	ld.param.u64 	%rd6, [_Z10countWordsPcS_PiS0_jPj_param_5];
	cvta.to.global.u64 	%rd8, %rd7;
	mov.u32 	%r1, %tid.x;
	mul.wide.u32 	%rd9, %r1, 4;
	add.s64 	%rd10, %rd8, %rd9;
	ld.global.u32 	%r6, [%rd10];
	setp.lt.u32 	%p1, %r6, %r5;
	@%p1 bra 	$L__BB0_6;
	cvta.to.global.u64 	%rd11, %rd5;
	add.s64 	%rd13, %rd11, %rd9;
	ld.global.u32 	%r2, [%rd13];
	setp.eq.s32 	%p2, %r5, 0;
	@%p2 bra 	$L__BB0_5;
	cvta.to.global.u64 	%rd1, %rd3;
	cvta.to.global.u64 	%rd2, %rd4;
	mov.b32 	%r10, 0;
	bra.uni 	$L__BB0_4;
$L__BB0_3:
	add.s32 	%r10, %r10, 1;
	setp.eq.s32 	%p4, %r10, %r5;
	@%p4 bra 	$L__BB0_5;
$L__BB0_4:
	add.s32 	%r8, %r10, %r2;
	cvt.s64.s32 	%rd14, %r8;
	add.s64 	%rd15, %rd1, %rd14;
	ld.global.u8 	%rs1, [%rd15];
	cvt.u64.u32 	%rd16, %r10;
	add.s64 	%rd17, %rd2, %rd16;
	ld.global.u8 	%rs2, [%rd17];
	setp.eq.s16 	%p3, %rs1, %rs2;
	@%p3 bra 	$L__BB0_3;
	bra.uni 	$L__BB0_6;
$L__BB0_5:
	cvta.to.global.u64 	%rd18, %rd6;
	atom.global.add.u32 	%r9, [%rd18], 1;
$L__BB0_6:
	ret;

}


// ===== COMPILED SASS (sm_100) =====

	.target	sm_100

	.elftype	@"ET_EXEC"


//--------------------- .note.nv.tkinfo           --------------------------
	.section	.note.nv.tkinfo,"",@"SHT_NOTE"
	.sectionflags	@"SHF_NOTE_NV_TKINFO"
	.tkinfo
        /*0018*/ 	.word	0x00000002
        /*0030*/ 	.string	""
        /*0030*/ 	.string	"ptxas"
        /*0030*/ 	.string	"Cuda compilation tools, release 13.0, V13.0.88"
        /*0030*/ 	.string	"Build cuda_13.0.r13.0/compiler.36424714_0"
        /*0030*/ 	.string	"-arch sm_100 -m 64 "



//--------------------- .note.nv.cuinfo           --------------------------
	.section	.note.nv.cuinfo,"",@"SHT_NOTE"
	.sectionflags	@"SHF_NOTE_NV_CUINFO"
        /*0018*/ 	.short	0x0002
        /*001a*/ 	.short	0x0064
        /*001c*/ 	.short	0x0082
	.zero		2


//--------------------- .nv.info                  --------------------------
	.section	.nv.info,"",@"SHT_CUDA_INFO"
	.align	4


	//----- nvinfo : EIATTR_REGCOUNT
	.align		4
        /*0000*/ 	.byte	0x04, 0x2f
        /*0002*/ 	.short	(.L_1 - .L_0)
	.align		4
.L_0:
        /*0004*/ 	.word	index@(_Z10countWordsPcS_PiS0_jPj)
        /*0008*/ 	.word	0x00000008


	//----- nvinfo : EIATTR_FRAME_SIZE
	.align		4
.L_1:
        /*000c*/ 	.byte	0x04, 0x11
        /*000e*/ 	.short	(.L_3 - .L_2)
	.align		4
.L_2:
        /*0010*/ 	.word	index@(_Z10countWordsPcS_PiS0_jPj)
        /*0014*/ 	.word	0x00000000


	//----- nvinfo : EIATTR_MIN_STACK_SIZE
	.align		4
.L_3:
        /*0018*/ 	.byte	0x04, 0x12
        /*001a*/ 	.short	(.L_5 - .L_4)
	.align		4
.L_4:
        /*001c*/ 	.word	index@(_Z10countWordsPcS_PiS0_jPj)
        /*0020*/ 	.word	0x00000000
.L_5:


//--------------------- .nv.compat                --------------------------
	.section	.nv.compat,"",@"SHT_CUDA_COMPAT_INFO"
	.align	4
        /*0000*/ 	.byte	0x02, 0x09, 0x00, 0x00, 0x02, 0x02, 0x01, 0x00, 0x02, 0x05, 0x05, 0x00, 0x03, 0x07, 0x01, 0x01
        /*0010*/ 	.byte	0x02, 0x03, 0x00, 0x00, 0x02, 0x06, 0x01, 0x00, 0x04, 0x0b, 0x08, 0x00, 0x09, 0x00, 0x00, 0x00
        /*0020*/ 	.byte	0x00, 0x00, 0x00, 0x00


//--------------------- .nv.info._Z10countWordsPcS_PiS0_jPj --------------------------
	.section	.nv.info._Z10countWordsPcS_PiS0_jPj,"",@"SHT_CUDA_INFO"
	.sectionflags	@""
	.align	4


	//----- nvinfo : EIATTR_CUDA_API_VERSION
	.align		4
        /*0000*/ 	.byte	0x04, 0x37
        /*0002*/ 	.short	(.L_7 - .L_6)
.L_6:
        /*0004*/ 	.word	0x00000082


	//----- nvinfo : EIATTR_KPARAM_INFO
	.align		4
.L_7:
        /*0008*/ 	.byte	0x04, 0x17
        /*000a*/ 	.short	(.L_9 - .L_8)
.L_8:
        /*000c*/ 	.word	0x00000000
        /*0010*/ 	.short	0x0005
        /*0012*/ 	.short	0x0028
        /*0014*/ 	.byte	0x00, 0xf5, 0x21, 0x00


	//----- nvinfo : EIATTR_KPARAM_INFO
	.align		4
.L_9:
        /*0018*/ 	.byte	0x04, 0x17
        /*001a*/ 	.short	(.L_11 - .L_10)
.L_10:
        /*001c*/ 	.word	0x00000000
        /*0020*/ 	.short	0x0004
        /*0022*/ 	.short	0x0020
        /*0024*/ 	.byte	0x00, 0xf0, 0x11, 0x00


	//----- nvinfo : EIATTR_KPARAM_INFO
	.align		4
.L_11:
        /*0028*/ 	.byte	0x04, 0x17
        /*002a*/ 	.short	(.L_13 - .L_12)
.L_12:
        /*002c*/ 	.word	0x00000000
        /*0030*/ 	.short	0x0003
        /*0032*/ 	.short	0x0018
        /*0034*/ 	.byte	0x00, 0xf5, 0x21, 0x00


	//----- nvinfo : EIATTR_KPARAM_INFO
	.align		4
.L_13:
        /*0038*/ 	.byte	0x04, 0x17
        /*003a*/ 	.short	(.L_15 - .L_14)
.L_14:
        /*003c*/ 	.word	0x00000000
        /*0040*/ 	.short	0x0002
        /*0042*/ 	.short	0x0010
        /*0044*/ 	.byte	0x00, 0xf5, 0x21, 0x00


	//----- nvinfo : EIATTR_KPARAM_INFO
	.align		4
.L_15:
        /*0048*/ 	.byte	0x04, 0x17
        /*004a*/ 	.short	(.L_17 - .L_16)
.L_16:
        /*004c*/ 	.word	0x00000000
        /*0050*/ 	.short	0x0001
        /*0052*/ 	.short	0x0008
        /*0054*/ 	.byte	0x00, 0xf5, 0x21, 0x00


	//----- nvinfo : EIATTR_KPARAM_INFO
	.align		4
.L_17:
        /*0058*/ 	.byte	0x04, 0x17
        /*005a*/ 	.short	(.L_19 - .L_18)
.L_18:
        /*005c*/ 	.word	0x00000000
        /*0060*/ 	.short	0x0000
        /*0062*/ 	.short	0x0000
        /*0064*/ 	.byte	0x00, 0xf5, 0x21, 0x00


	//----- nvinfo : EIATTR_SPARSE_MMA_MASK
	.align		4
.L_19:
        /*0068*/ 	.byte	0x03, 0x50
        /*006a*/ 	.short	0x0000


	//----- nvinfo : EIATTR_MAXREG_COUNT
	.align		4
        /*006c*/ 	.byte	0x03, 0x1b
        /*006e*/ 	.short	0x00ff


	//----- nvinfo : EIATTR_MERCURY_ISA_VERSION
	.align		4
        /*0070*/ 	.byte	0x03, 0x5f
        /*0072*/ 	.short	0x0101


	//----- nvinfo : EIATTR_INT_WARP_WIDE_INSTR_OFFSETS
	.align		4
        /*0074*/ 	.byte	0x04, 0x31
        /*0076*/ 	.short	(.L_21 - .L_20)


	//   ....[0]....
.L_20:
        /*0078*/ 	.word	0x00000210


	//----- nvinfo : EIATTR_VRC_CTA_INIT_COUNT
	.align		4
.L_21:
        /*007c*/ 	.byte	0x02, 0x4a
	.zero		1
	.zero		1


	//----- nvinfo : EIATTR_EXIT_INSTR_OFFSETS
	.align		4
        /*0080*/ 	.byte	0x04, 0x1c
        /*0082*/ 	.short	(.L_23 - .L_22)


	//   ....[0]....
.L_22:
        /*0084*/ 	.word	0x00000080


	//   ....[1]....
        /*0088*/ 	.word	0x000001d0


	//   ....[2]....
        /*008c*/ 	.word	0x00000260


	//----- nvinfo : EIATTR_CBANK_PARAM_SIZE
	.align		4
.L_23:
        /*0090*/ 	.byte	0x03, 0x19
        /*0092*/ 	.short	0x0030


	//----- nvinfo : EIATTR_PARAM_CBANK
	.align		4
        /*0094*/ 	.byte	0x04, 0x0a
        /*0096*/ 	.short	(.L_25 - .L_24)
	.align		4
.L_24:
        /*0098*/ 	.word	index@(.nv.constant0._Z10countWordsPcS_PiS0_jPj)
        /*009c*/ 	.short	0x0380
        /*009e*/ 	.short	0x0030


	//----- nvinfo : EIATTR_SW_WAR
	.align		4
.L_25:
        /*00a0*/ 	.byte	0x04, 0x36
        /*00a2*/ 	.short	(.L_27 - .L_26)
.L_26:
        /*00a4*/ 	.word	0x00000008
.L_27:


//--------------------- .nv.callgraph             --------------------------
	.section	.nv.callgraph,"",@"SHT_CUDA_CALLGRAPH"
	.align	4
	.sectionentsize	8
	.align		4
        /*0000*/ 	.word	0x00000000
	.align		4
        /*0004*/ 	.word	0xffffffff
	.align		4
        /*0008*/ 	.word	0x00000000
	.align		4
        /*000c*/ 	.word	0xfffffffe
	.align		4
        /*0010*/ 	.word	0x00000000
	.align		4
        /*0014*/ 	.word	0xfffffffd
	.align		4
        /*0018*/ 	.word	0x00000000
	.align		4
        /*001c*/ 	.word	0xfffffffc


//--------------------- .text._Z10countWordsPcS_PiS0_jPj --------------------------
	.section	.text._Z10countWordsPcS_PiS0_jPj,"ax",@progbits
	.align	128
        .global         _Z10countWordsPcS_PiS0_jPj
        .type           _Z10countWordsPcS_PiS0_jPj,@function
        .size           _Z10countWordsPcS_PiS0_jPj,(.L_x_3 - _Z10countWordsPcS_PiS0_jPj)
        .other          _Z10countWordsPcS_PiS0_jPj,@"STO_CUDA_ENTRY STV_DEFAULT"
_Z10countWordsPcS_PiS0_jPj:
.text._Z10countWordsPcS_PiS0_jPj:
[----:B------:R-:W-:Y:S01]  /*0000*/  LDC R1, c[0x0][0x37c] ;  /* 0x0000df00ff017b82 */ /* 0x000fe20000000800 */
[----:B------:R-:W0:Y:S07]  /*0010*/  S2R R5, SR_TID.X ;  /* 0x0000000000057919 */ /* 0x000e2e0000002100 */
[----:B------:R-:W0:Y:S01]  /*0020*/  LDC.64 R2, c[0x0][0x398] ;  /* 0x0000e600ff027b82 */ /* 0x000e220000000a00 */
[----:B------:R-:W1:Y:S01]  /*0030*/  LDCU.64 UR6, c[0x0][0x358] ;  /* 0x00006b00ff0677ac */ /* 0x000e620008000a00 */
[----:B------:R-:W2:Y:S01]  /*0040*/  LDCU UR4, c[0x0][0x3a0] ;  /* 0x00007400ff0477ac */ /* 0x000ea20008000800 */
[----:B0-----:R-:W-:-:S06]  /*0050*/  IMAD.WIDE.U32 R2, R5, 0x4, R2 ;  /* 0x0000000405027825 */ /* 0x001fcc00078e0002 */
[----:B-1----:R-:W2:Y:S02]  /*0060*/  LDG.E R2, desc[UR6][R2.64] ;  /* 0x0000000602027981 */ /* 0x002ea4000c1e1900 */
[----:B--2---:R-:W-:-:S13]  /*0070*/  ISETP.GE.U32.AND P0, PT, R2, UR4, PT ;  /* 0x0000000402007c0c */ /* 0x004fda000bf06070 */
[----:B------:R-:W-:Y:S05]  /*0080*/  @!P0 EXIT ;  /* 0x000000000000894d */ /* 0x000fea0003800000 */
[----:B------:R-:W0:Y:S01]  /*0090*/  LDC.64 R2, c[0x0][0x390] ;  /* 0x0000e400ff027b82 */ /* 0x000e220000000a00 */
[----:B------:R-:W-:Y:S01]  /*00a0*/  UISETP.NE.AND UP0, UPT, UR4, URZ, UPT ;  /* 0x000000ff0400728c */ /* 0x000fe2000bf05270 */
[----:B0-----:R-:W-:-:S08]  /*00b0*/  IMAD.WIDE.U32 R2, R5, 0x4, R2 ;  /* 0x0000000405027825 */ /* 0x001fd000078e0002 */
[----:B------:R-:W-:Y:S05]  /*00c0*/  BRA.U !UP0, `(.L_x_0) ;  /* 0x0000000108487547 */ /* 0x000fea000b800000 */
[----:B------:R0:W5:Y:S01]  /*00d0*/  LDG.E R0, desc[UR6][R2.64] ;  /* 0x0000000602007981 */ /* 0x000162000c1e1900 */
[----:B------:R-:W1:Y:S01]  /*00e0*/  LDCU UR9, c[0x0][0x3a0] ;  /* 0x00007400ff0977ac */ /* 0x000e620008000800 */
[----:B------:R-:W2:Y:S01]  /*00f0*/  LDCU.128 UR12, c[0x0][0x380] ;  /* 0x00007000ff0c77ac */ /* 0x000ea20008000c00 */
[----:B------:R-:W-:-:S05]  /*0100*/  UMOV UR4, URZ ;  /* 0x000000ff00047c82 */ /* 0x000fca0008000000 */
.L_x_1:
[----:B--2---:R-:W-:Y:S02]  /*0110*/  UIADD3 UR5, UP0, UPT, UR4, UR14, URZ ;  /* 0x0000000e04057290 */ /* 0x004fe4000ff1e0ff */
[----:B0----5:R-:W-:Y:S02]  /*0120*/  VIADD R3, R0, UR4 ;  /* 0x0000000400037c36 */ /* 0x021fe40008000000 */
[----:B------:R-:W-:-:S03]  /*0130*/  UIADD3.X UR8, UPT, UPT, URZ, UR15, URZ, UP0, !UPT ;  /* 0x0000000fff087290 */ /* 0x000fc600087fe4ff */
[C---:B------:R-:W-:Y:S01]  /*0140*/  IADD3 R2, P0, PT, R3.reuse, UR12, RZ ;  /* 0x0000000c03027c10 */ /* 0x040fe2000ff1e0ff */
[----:B------:R-:W-:Y:S02]  /*0150*/  IMAD.U32 R4, RZ, RZ, UR5 ;  /* 0x00000005ff047e24 */ /* 0x000fe4000f8e00ff */
[----:B------:R-:W-:Y:S01]  /*0160*/  IMAD.U32 R5, RZ, RZ, UR8 ;  /* 0x00000008ff057e24 */ /* 0x000fe2000f8e00ff */
[----:B------:R-:W-:-:S05]  /*0170*/  LEA.HI.X.SX32 R3, R3, UR13, 0x1, P0 ;  /* 0x0000000d03037c11 */ /* 0x000fca00080f0eff */
[----:B------:R-:W2:Y:S04]  /*0180*/  LDG.E.U8 R2, desc[UR6][R2.64] ;  /* 0x0000000602027981 */ /* 0x000ea8000c1e1100 */
[----:B------:R-:W2:Y:S01]  /*0190*/  LDG.E.U8 R5, desc[UR6][R4.64] ;  /* 0x0000000604057981 */ /* 0x000ea2000c1e1100 */
[----:B------:R-:W-:-:S04]  /*01a0*/  UIADD3 UR4, UPT, UPT, UR4, 0x1, URZ ;  /* 0x0000000104047890 */ /* 0x000fc8000fffe0ff */
[----:B-1----:R-:W-:Y:S01]  /*01b0*/  UISETP.NE.AND UP0, UPT, UR4, UR9, UPT ;  /* 0x000000090400728c */ /* 0x002fe2000bf05270 */
[----:B--2---:R-:W-:-:S13]  /*01c0*/  ISETP.NE.AND P0, PT, R2, R5, PT ;  /* 0x000000050200720c */ /* 0x004fda0003f05270 */
[----:B------:R-:W-:Y:S05]  /*01d0*/  @P0 EXIT ;  /* 0x000000000000094d */ /* 0x000fea0003800000 */
[----:B------:R-:W-:Y:S05]  /*01e0*/  BRA.U UP0, `(.L_x_1) ;  /* 0xfffffffd00c87547 */ /* 0x000fea000b83ffff */
.L_x_0:
[----:B------:R-:W0:Y:S01]  /*01f0*/  S2R R0, SR_LANEID ;  /* 0x0000000000007919 */ /* 0x000e220000000000 */
[----:B------:R-:W1:Y:S01]  /*0200*/  LDC.64 R2, c[0x0][0x3a8] ;  /* 0x0000ea00ff027b82 */ /* 0x000e620000000a00 */
[----:B------:R-:W-:Y:S02]  /*0210*/  VOTEU.ANY UR5, UPT, PT ;  /* 0x0000000000057886 */ /* 0x000fe400038e0100 */
[----:B------:R-:W-:Y:S02]  /*0220*/  UFLO.U32 UR8, UR5 ;  /* 0x00000005000872bd */ /* 0x000fe400080e0000 */
[----:B------:R-:W1:Y:S04]  /*0230*/  POPC R5, UR5 ;  /* 0x0000000500057d09 */ /* 0x000e680008000000 */
[----:B0-----:R-:W-:-:S13]  /*0240*/  ISETP.EQ.U32.AND P0, PT, R0, UR8, PT ;  /* 0x0000000800007c0c */ /* 0x001fda000bf02070 */
[----:B-1----:R-:W-:Y:S01]  /*0250*/  @P0 REDG.E.ADD.STRONG.GPU desc[UR6][R2.64], R5 ;  /* 0x000000050200098e */ /* 0x002fe2000c12e106 */
[----:B------:R-:W-:Y:S05]  /*0260*/  EXIT ;  /* 0x000000000000794d */ /* 0x000fea0003800000 */
.L_x_2:
[----:B------:R-:W-:-:S00]  /*0270*/  BRA `(.L_x_2) ;  /* 0xfffffffc00fc7947 */ /* 0x000fc0000383ffff */
[----:B------:R-:W-:-:S00]  /*0280*/  NOP ;  /* 0x0000000000007918 */ /* 0x000fc00000000000 */
[----:B------:R-:W-:-:S00]  /*0290*/  NOP ;  /* 0x0000000000007918 */ /* 0x000fc00000000000 */
[----:B------:R-:W-:-:S00]  /*02a0*/  NOP ;  /* 0x0000000000007918 */ /* 0x000fc00000000000 */
[----:B------:R-:W-:-:S00]  /*02b0*/  NOP ;  /* 0x0000000000007918 */ /* 0x000fc00000000000 */
[----:B------:R-:W-:-:S00]  /*02c0*/  NOP ;  /* 0x0000000000007918 */ /* 0x000fc00000000000 */
[----:B------:R-:W-:-:S00]  /*02d0*/  NOP ;  /* 0x0000000000007918 */ /* 0x000fc00000000000 */
[----:B------:R-:W-:-:S00]  /*02e0*/  NOP ;  /* 0x0000000000007918 */ /* 0x000fc00000000000 */
[----:B------:R-:W-:-:S00]  /*02f0*/  NOP ;  /* 0x0000000000007918 */ /* 0x000fc00000000000 */
.L_x_3:


//--------------------- .nv.shared.reserved.0     --------------------------
	.section	.nv.shared.reserved.0,"aw",@nobits
	.weak		__nv_reservedSMEM_offset_0_alias
	.size		__nv_reservedSMEM_offset_0_alias, 0, 64
	.other		__nv_reservedSMEM_offset_0_alias,@"STO_CUDA_RESERVED_SHARED STV_DEFAULT"
__nv_reservedSMEM_offset_0_alias:
	.zero		0
	.zero		64


//--------------------- .nv.constant0._Z10countWordsPcS_PiS0_jPj --------------------------
	.section	.nv.constant0._Z10countWordsPcS_PiS0_jPj,"a",@progbits
	.sectionflags	@""
	.align	4
.nv.constant0._Z10countWordsPcS_PiS0_jPj:
	.zero		944


//--------------------- SYMBOLS --------------------------

	.type		.nv.reservedSmem.offset0,@object
	.size		.nv.reservedSmem.offset0,0x4
